//
// Generated by NVIDIA NVVM Compiler
//
// Compiler Build ID: CL-24817639
// Cuda compilation tools, release 10.0, V10.0.130
// Based on LLVM 3.4svn
//

.version 6.3
.target sm_60
.address_size 64

	// .globl	normalize

.visible .entry normalize(
	.param .u64 normalize_param_0,
	.param .f32 normalize_param_1,
	.param .u32 normalize_param_2,
	.param .u32 normalize_param_3,
	.param .u32 normalize_param_4,
	.param .u32 normalize_param_5,
	.param .u32 normalize_param_6,
	.param .u32 normalize_param_7
)
{
	.reg .pred 	%p<4>;
	.reg .f32 	%f<6>;
	.reg .b32 	%r<9>;
	.reg .f64 	%fd<2>;
	.reg .b64 	%rd<13>;


	ld.param.u64 	%rd3, [normalize_param_0];
	ld.param.f32 	%f4, [normalize_param_1];
	ld.param.u32 	%r1, [normalize_param_2];
	ld.param.u32 	%r2, [normalize_param_3];
	ld.param.u32 	%r3, [normalize_param_4];
	mov.u32 	%r4, %ctaid.x;
	mov.u32 	%r5, %ntid.x;
	mov.u32 	%r6, %tid.x;
	mad.lo.s32 	%r7, %r5, %r4, %r6;
	cvt.u64.u32	%rd1, %r7;
	mul.wide.s32 	%rd4, %r3, %r2;
	ld.param.s32 	%rd5, [normalize_param_5];
	mul.lo.s64 	%rd6, %rd4, %rd5;
	ld.param.s32 	%rd7, [normalize_param_6];
	mul.lo.s64 	%rd8, %rd6, %rd7;
	ld.param.s32 	%rd9, [normalize_param_7];
	mul.lo.s64 	%rd10, %rd8, %rd9;
	setp.ge.s64	%p1, %rd1, %rd10;
	@%p1 bra 	BB0_5;

	cvta.to.global.u64 	%rd11, %rd3;
	shl.b64 	%rd12, %rd1, 2;
	add.s64 	%rd2, %rd11, %rd12;
	ld.global.f32 	%f5, [%rd2];
	setp.ne.s32	%p2, %r1, 0;
	@%p2 bra 	BB0_3;

	div.rn.f32 	%f5, %f5, %f4;
	st.global.f32 	[%rd2], %f5;

BB0_3:
	cvt.f64.f32	%fd1, %f5;
	setp.geu.f64	%p3, %fd1, 0d3E7AD7F29ABCAF48;
	@%p3 bra 	BB0_5;

	mov.u32 	%r8, 0;
	st.global.u32 	[%rd2], %r8;

BB0_5:
	ret;
}




// ===== COMPILED SASS (sm_100) =====

	.target	sm_100

	.elftype	@"ET_EXEC"


//--------------------- .note.nv.tkinfo           --------------------------
	.section	.note.nv.tkinfo,"",@"SHT_NOTE"
	.sectionflags	@"SHF_NOTE_NV_TKINFO"
	.tkinfo
        /*0018*/ 	.word	0x00000002
        /*0030*/ 	.string	""
        /*0030*/ 	.string	"ptxas"
        /*0030*/ 	.string	"Cuda compilation tools, release 13.0, V13.0.88"
        /*0030*/ 	.string	"Build cuda_13.0.r13.0/compiler.36424714_0"
        /*0030*/ 	.string	"-arch sm_100 "



//--------------------- .note.nv.cuinfo           --------------------------
	.section	.note.nv.cuinfo,"",@"SHT_NOTE"
	.sectionflags	@"SHF_NOTE_NV_CUINFO"
        /*0018*/ 	.short	0x0002
        /*001a*/ 	.short	0x003c
        /*001c*/ 	.short	0x0082
	.zero		2


//--------------------- .nv.info                  --------------------------
	.section	.nv.info,"",@"SHT_CUDA_INFO"
	.align	4


	//----- nvinfo : EIATTR_REGCOUNT
	.align		4
        /*0000*/ 	.byte	0x04, 0x2f
        /*0002*/ 	.short	(.L_1 - .L_0)
	.align		4
.L_0:
        /*0004*/ 	.word	index@(normalize)
        /*0008*/ 	.word	0x00000012


	//----- nvinfo : EIATTR_FRAME_SIZE
	.align		4
.L_1:
        /*000c*/ 	.byte	0x04, 0x11
        /*000e*/ 	.short	(.L_3 - .L_2)
	.align		4
.L_2:
        /*0010*/ 	.word	index@($__internal_0_$__cuda_sm3x_div_rn_noftz_f32_slowpath)
        /*0014*/ 	.word	0x00000000


	//----- nvinfo : EIATTR_FRAME_SIZE
	.align		4
.L_3:
        /*0018*/ 	.byte	0x04, 0x11
        /*001a*/ 	.short	(.L_5 - .L_4)
	.align		4
.L_4:
        /*001c*/ 	.word	index@(normalize)
        /*0020*/ 	.word	0x00000000


	//----- nvinfo : EIATTR_MIN_STACK_SIZE
	.align		4
.L_5:
        /*0024*/ 	.byte	0x04, 0x12
        /*0026*/ 	.short	(.L_7 - .L_6)
	.align		4
.L_6:
        /*0028*/ 	.word	index@(normalize)
        /*002c*/ 	.word	0x00000000
.L_7:


//--------------------- .nv.compat                --------------------------
	.section	.nv.compat,"",@"SHT_CUDA_COMPAT_INFO"
	.align	4
        /*0000*/ 	.byte	0x02, 0x09, 0x00, 0x00, 0x02, 0x02, 0x01, 0x00, 0x02, 0x05, 0x05, 0x00, 0x03, 0x07, 0x01, 0x01
        /*0010*/ 	.byte	0x02, 0x03, 0x00, 0x00, 0x02, 0x06, 0x01, 0x00, 0x04, 0x0b, 0x08, 0x00, 0x01, 0x00, 0x00, 0x00
        /*0020*/ 	.byte	0x00, 0x00, 0x00, 0x00


//--------------------- .nv.info.normalize        --------------------------
	.section	.nv.info.normalize,"",@"SHT_CUDA_INFO"
	.sectionflags	@""
	.align	4


	//----- nvinfo : EIATTR_CUDA_API_VERSION
	.align		4
        /*0000*/ 	.byte	0x04, 0x37
        /*0002*/ 	.short	(.L_9 - .L_8)
.L_8:
        /*0004*/ 	.word	0x00000082


	//----- nvinfo : EIATTR_KPARAM_INFO
	.align		4
.L_9:
        /*0008*/ 	.byte	0x04, 0x17
        /*000a*/ 	.short	(.L_11 - .L_10)
.L_10:
        /*000c*/ 	.word	0x00000000
        /*0010*/ 	.short	0x0007
        /*0012*/ 	.short	0x0020
        /*0014*/ 	.byte	0x00, 0xf0, 0x11, 0x00


	//----- nvinfo : EIATTR_KPARAM_INFO
	.align		4
.L_11:
        /*0018*/ 	.byte	0x04, 0x17
        /*001a*/ 	.short	(.L_13 - .L_12)
.L_12:
        /*001c*/ 	.word	0x00000000
        /*0020*/ 	.short	0x0006
        /*0022*/ 	.short	0x001c
        /*0024*/ 	.byte	0x00, 0xf0, 0x11, 0x00


	//----- nvinfo : EIATTR_KPARAM_INFO
	.align		4
.L_13:
        /*0028*/ 	.byte	0x04, 0x17
        /*002a*/ 	.short	(.L_15 - .L_14)
.L_14:
        /*002c*/ 	.word	0x00000000
        /*0030*/ 	.short	0x0005
        /*0032*/ 	.short	0x0018
        /*0034*/ 	.byte	0x00, 0xf0, 0x11, 0x00


	//----- nvinfo : EIATTR_KPARAM_INFO
	.align		4
.L_15:
        /*0038*/ 	.byte	0x04, 0x17
        /*003a*/ 	.short	(.L_17 - .L_16)
.L_16:
        /*003c*/ 	.word	0x00000000
        /*0040*/ 	.short	0x0004
        /*0042*/ 	.short	0x0014
        /*0044*/ 	.byte	0x00, 0xf0, 0x11, 0x00


	//----- nvinfo : EIATTR_KPARAM_INFO
	.align		4
.L_17:
        /*0048*/ 	.byte	0x04, 0x17
        /*004a*/ 	.short	(.L_19 - .L_18)
.L_18:
        /*004c*/ 	.word	0x00000000
        /*0050*/ 	.short	0x0003
        /*0052*/ 	.short	0x0010
        /*0054*/ 	.byte	0x00, 0xf0, 0x11, 0x00


	//----- nvinfo : EIATTR_KPARAM_INFO
	.align		4
.L_19:
        /*0058*/ 	.byte	0x04, 0x17
        /*005a*/ 	.short	(.L_21 - .L_20)
.L_20:
        /*005c*/ 	.word	0x00000000
        /*0060*/ 	.short	0x0002
        /*0062*/ 	.short	0x000c
        /*0064*/ 	.byte	0x00, 0xf0, 0x11, 0x00


	//----- nvinfo : EIATTR_KPARAM_INFO
	.align		4
.L_21:
        /*0068*/ 	.byte	0x04, 0x17
        /*006a*/ 	.short	(.L_23 - .L_22)
.L_22:
        /*006c*/ 	.word	0x00000000
        /*0070*/ 	.short	0x0001
        /*0072*/ 	.short	0x0008
        /*0074*/ 	.byte	0x00, 0xf0, 0x11, 0x00


	//----- nvinfo : EIATTR_KPARAM_INFO
	.align		4
.L_23:
        /*0078*/ 	.byte	0x04, 0x17
        /*007a*/ 	.short	(.L_25 - .L_24)
.L_24:
        /*007c*/ 	.word	0x00000000
        /*0080*/ 	.short	0x0000
        /*0082*/ 	.short	0x0000
        /*0084*/ 	.byte	0x00, 0xf0, 0x21, 0x00


	//----- nvinfo : EIATTR_SPARSE_MMA_MASK
	.align		4
.L_25:
        /*0088*/ 	.byte	0x03, 0x50
        /*008a*/ 	.short	0x0000


	//----- nvinfo : EIATTR_MAXREG_COUNT
	.align		4
        /*008c*/ 	.byte	0x03, 0x1b
        /*008e*/ 	.short	0x00ff


	//----- nvinfo : EIATTR_MERCURY_ISA_VERSION
	.align		4
        /*0090*/ 	.byte	0x03, 0x5f
        /*0092*/ 	.short	0x0101


	//----- nvinfo : EIATTR_VRC_CTA_INIT_COUNT
	.align		4
        /*0094*/ 	.byte	0x02, 0x4a
	.zero		1
	.zero		1


	//----- nvinfo : EIATTR_EXIT_INSTR_OFFSETS
	.align		4
        /*0098*/ 	.byte	0x04, 0x1c
        /*009a*/ 	.short	(.L_27 - .L_26)


	//   ....[0]....
.L_26:
        /*009c*/ 	.word	0x00000190


	//   ....[1]....
        /*00a0*/ 	.word	0x00000360


	//   ....[2]....
        /*00a4*/ 	.word	0x00000380


	//----- nvinfo : EIATTR_CRS_STACK_SIZE
	.align		4
.L_27:
        /*00a8*/ 	.byte	0x04, 0x1e
        /*00aa*/ 	.short	(.L_29 - .L_28)
.L_28:
        /*00ac*/ 	.word	0x00000000


	//----- nvinfo : EIATTR_CBANK_PARAM_SIZE
	.align		4
.L_29:
        /*00b0*/ 	.byte	0x03, 0x19
        /*00b2*/ 	.short	0x0024


	//----- nvinfo : EIATTR_PARAM_CBANK
	.align		4
        /*00b4*/ 	.byte	0x04, 0x0a
        /*00b6*/ 	.short	(.L_31 - .L_30)
	.align		4
.L_30:
        /*00b8*/ 	.word	index@(.nv.constant0.normalize)
        /*00bc*/ 	.short	0x0380
        /*00be*/ 	.short	0x0024


	//----- nvinfo : EIATTR_SW_WAR
	.align		4
.L_31:
        /*00c0*/ 	.byte	0x04, 0x36
        /*00c2*/ 	.short	(.L_33 - .L_32)
.L_32:
        /*00c4*/ 	.word	0x00000008
.L_33:


//--------------------- .nv.callgraph             --------------------------
	.section	.nv.callgraph,"",@"SHT_CUDA_CALLGRAPH"
	.align	4
	.sectionentsize	8
	.align		4
        /*0000*/ 	.word	0x00000000
	.align		4
        /*0004*/ 	.word	0xffffffff
	.align		4
        /*0008*/ 	.word	0x00000000
	.align		4
        /*000c*/ 	.word	0xfffffffe
	.align		4
        /*0010*/ 	.word	0x00000000
	.align		4
        /*0014*/ 	.word	0xfffffffd
	.align		4
        /*0018*/ 	.word	0x00000000
	.align		4
        /*001c*/ 	.word	0xfffffffc


//--------------------- .text.normalize           --------------------------
	.section	.text.normalize,"ax",@progbits
	.align	128
        .global         normalize
        .type           normalize,@function
        .size           normalize,(.L_x_15 - normalize)
        .other          normalize,@"STO_CUDA_ENTRY STV_DEFAULT"
normalize:
.text.normalize:
[----:B------:R-:W-:Y:S01]  /*0000*/  LDC R1, c[0x0][0x37c] ;  /* 0x0000df00ff017b82 */ /* 0x000fe20000000800 */
[----:B------:R-:W0:Y:S01]  /*0010*/  LDCU.128 UR8, c[0x0][0x390] ;  /* 0x00007200ff0877ac */ /* 0x000e220008000c00 */
[----:B------:R-:W1:Y:S06]  /*0020*/  S2R R3, SR_TID.X ;  /* 0x0000000000037919 */ /* 0x000e6c0000002100 */
[----:B------:R-:W1:Y:S01]  /*0030*/  LDC R0, c[0x0][0x360] ;  /* 0x0000d800ff007b82 */ /* 0x000e620000000800 */
[----:B------:R-:W2:Y:S01]  /*0040*/  LDCU UR12, c[0x0][0x3a0] ;  /* 0x00007400ff0c77ac */ /* 0x000ea20008000800 */
[----:B0-----:R-:W-:-:S06]  /*0050*/  UIMAD.WIDE UR4, UR9, UR8, URZ ;  /* 0x00000008090472a5 */ /* 0x001fcc000f8e02ff */
[----:B------:R-:W1:Y:S01]  /*0060*/  S2UR UR9, SR_CTAID.X ;  /* 0x00000000000979c3 */ /* 0x000e620000002500 */
[----:B------:R-:W-:Y:S02]  /*0070*/  USHF.R.S32.HI UR8, URZ, 0x1f, UR10 ;  /* 0x0000001fff087899 */ /* 0x000fe4000801140a */
[----:B------:R-:W-:Y:S02]  /*0080*/  UIMAD UR5, UR5, UR10, URZ ;  /* 0x0000000a050572a4 */ /* 0x000fe4000f8e02ff */
[----:B------:R-:W-:Y:S02]  /*0090*/  UIMAD.WIDE.U32 UR6, UR4, UR10, URZ ;  /* 0x0000000a040672a5 */ /* 0x000fe4000f8e00ff */
[----:B------:R-:W-:-:S04]  /*00a0*/  UIMAD UR4, UR4, UR8, UR5 ;  /* 0x00000008040472a4 */ /* 0x000fc8000f8e0205 */
[----:B------:R-:W-:Y:S02]  /*00b0*/  UIADD3 UR4, UPT, UPT, UR7, UR4, URZ ;  /* 0x0000000407047290 */ /* 0x000fe4000fffe0ff */
[----:B------:R-:W-:Y:S02]  /*00c0*/  USHF.R.S32.HI UR7, URZ, 0x1f, UR11 ;  /* 0x0000001fff077899 */ /* 0x000fe4000801140b */
[----:B------:R-:W-:Y:S02]  /*00d0*/  UIMAD UR8, UR4, UR11, URZ ;  /* 0x0000000b040872a4 */ /* 0x000fe4000f8e02ff */
[----:B------:R-:W-:Y:S02]  /*00e0*/  UIMAD.WIDE.U32 UR4, UR6, UR11, URZ ;  /* 0x0000000b060472a5 */ /* 0x000fe4000f8e00ff */
[----:B------:R-:W-:-:S04]  /*00f0*/  UIMAD UR6, UR7, UR6, UR8 ;  /* 0x00000006070672a4 */ /* 0x000fc8000f8e0208 */
[----:B------:R-:W-:Y:S01]  /*0100*/  UIADD3 UR6, UPT, UPT, UR5, UR6, URZ ;  /* 0x0000000605067290 */ /* 0x000fe2000fffe0ff */
[----:B-1----:R-:W-:Y:S01]  /*0110*/  IMAD R0, R0, UR9, R3 ;  /* 0x0000000900007c24 */ /* 0x002fe2000f8e0203 */
[----:B--2---:R-:W-:Y:S02]  /*0120*/  USHF.R.S32.HI UR5, URZ, 0x1f, UR12 ;  /* 0x0000001fff057899 */ /* 0x004fe4000801140c */
[----:B------:R-:W-:Y:S02]  /*0130*/  UIMAD UR8, UR6, UR12, URZ ;  /* 0x0000000c060872a4 */ /* 0x000fe4000f8e02ff */
[----:B------:R-:W-:Y:S02]  /*0140*/  UIMAD.WIDE.U32 UR6, UR4, UR12, URZ ;  /* 0x0000000c040672a5 */ /* 0x000fe4000f8e00ff */
[----:B------:R-:W-:-:S04]  /*0150*/  UIMAD UR4, UR5, UR4, UR8 ;  /* 0x00000004050472a4 */ /* 0x000fc8000f8e0208 */
[----:B------:R-:W-:Y:S01]  /*0160*/  UIADD3 UR4, UPT, UPT, UR7, UR4, URZ ;  /* 0x0000000407047290 */ /* 0x000fe2000fffe0ff */
[----:B------:R-:W-:-:S05]  /*0170*/  ISETP.GE.U32.AND P0, PT, R0, UR6, PT ;  /* 0x0000000600007c0c */ /* 0x000fca000bf06070 */
[----:B------:R-:W-:-:S13]  /*0180*/  ISETP.GE.AND.EX P0, PT, RZ, UR4, PT, P0 ;  /* 0x00000004ff007c0c */ /* 0x000fda000bf06300 */
[----:B------:R-:W-:Y:S05]  /*0190*/  @P0 EXIT ;  /* 0x000000000000094d */ /* 0x000fea0003800000 */
[----:B------:R-:W0:Y:S01]  /*01a0*/  LDCU.64 UR6, c[0x0][0x380] ;  /* 0x00007000ff0677ac */ /* 0x000e220008000a00 */
[----:B------:R-:W1:Y:S01]  /*01b0*/  LDCU.64 UR4, c[0x0][0x358] ;  /* 0x00006b00ff0477ac */ /* 0x000e620008000a00 */
[C---:B0-----:R-:W-:Y:S01]  /*01c0*/  LEA R4, P0, R0.reuse, UR6, 0x2 ;  /* 0x0000000600047c11 */ /* 0x041fe2000f8010ff */
[----:B------:R-:W0:Y:S03]  /*01d0*/  LDCU UR6, c[0x0][0x38c] ;  /* 0x00007180ff0677ac */ /* 0x000e260008000800 */
[----:B------:R-:W-:-:S05]  /*01e0*/  LEA.HI.X R5, R0, UR7, RZ, 0x2, P0 ;  /* 0x0000000700057c11 */ /* 0x000fca00080f14ff */
[----:B-1----:R1:W5:Y:S01]  /*01f0*/  LDG.E R0, desc[UR4][R4.64] ;  /* 0x0000000404007981 */ /* 0x002362000c1e1900 */
[----:B0-----:R-:W-:-:S09]  /*0200*/  UISETP.NE.AND UP0, UPT, UR6, URZ, UPT ;  /* 0x000000ff0600728c */ /* 0x001fd2000bf05270 */
[----:B-1----:R-:W-:Y:S05]  /*0210*/  BRA.U UP0, `(.L_x_0) ;  /* 0x0000000100407547 */ /* 0x002fea000b800000 */
[----:B------:R-:W0:Y:S01]  /*0220*/  LDC R7, c[0x0][0x388] ;  /* 0x0000e200ff077b82 */ /* 0x000e220000000800 */
[----:B------:R-:W-:Y:S01]  /*0230*/  BSSY.RECONVERGENT B0, `(.L_x_1) ;  /* 0x000000c000007945 */ /* 0x000fe20003800200 */
[----:B0-----:R-:W0:Y:S08]  /*0240*/  MUFU.RCP R2, R7 ;  /* 0x0000000700027308 */ /* 0x001e300000001000 */
[----:B-----5:R-:W1:Y:S01]  /*0250*/  FCHK P0, R0, R7 ;  /* 0x0000000700007302 */ /* 0x020e620000000000 */
[----:B0-----:R-:W-:-:S04]  /*0260*/  FFMA R3, R2, -R7, 1 ;  /* 0x3f80000002037423 */ /* 0x001fc80000000807 */
[----:B------:R-:W-:-:S04]  /*0270*/  FFMA R3, R2, R3, R2 ;  /* 0x0000000302037223 */ /* 0x000fc80000000002 */
[----:B------:R-:W-:-:S04]  /*0280*/  FFMA R2, R0, R3, RZ ;  /* 0x0000000300027223 */ /* 0x000fc800000000ff */
[----:B------:R-:W-:-:S04]  /*0290*/  FFMA R6, R2, -R7, R0 ;  /* 0x8000000702067223 */ /* 0x000fc80000000000 */
[----:B------:R-:W-:Y:S01]  /*02a0*/  FFMA R3, R3, R6, R2 ;  /* 0x0000000603037223 */ /* 0x000fe20000000002 */
[----:B-1----:R-:W-:Y:S06]  /*02b0*/  @!P0 BRA `(.L_x_2) ;  /* 0x00000000000c8947 */ /* 0x002fec0003800000 */
[----:B------:R-:W-:-:S07]  /*02c0*/  MOV R2, 0x2e0 ;  /* 0x000002e000027802 */ /* 0x000fce0000000f00 */
[----:B------:R-:W-:Y:S05]  /*02d0*/  CALL.REL.NOINC `($__internal_0_$__cuda_sm3x_div_rn_noftz_f32_slowpath) ;  /* 0x00000000002c7944 */ /* 0x000fea0003c00000 */
[----:B------:R-:W-:-:S07]  /*02e0*/  IMAD.MOV.U32 R3, RZ, RZ, R0 ;  /* 0x000000ffff037224 */ /* 0x000fce00078e0000 */
.L_x_2:
[----:B------:R-:W-:Y:S05]  /*02f0*/  BSYNC.RECONVERGENT B0 ;  /* 0x0000000000007941 */ /* 0x000fea0003800200 */
.L_x_1:
[----:B------:R0:W-:Y:S01]  /*0300*/  STG.E desc[UR4][R4.64], R3 ;  /* 0x0000000304007986 */ /* 0x0001e2000c101904 */
[----:B------:R-:W-:-:S07]  /*0310*/  IMAD.MOV.U32 R0, RZ, RZ, R3 ;  /* 0x000000ffff007224 */ /* 0x000fce00078e0003 */
.L_x_0:
[----:B0----5:R-:W0:Y:S01]  /*0320*/  F2F.F64.F32 R2, R0 ;  /* 0x0000000000027310 */ /* 0x021e220000201800 */
[----:B------:R-:W-:Y:S01]  /*0330*/  UMOV UR6, 0x9abcaf48 ;  /* 0x9abcaf4800067882 */ /* 0x000fe20000000000 */
[----:B------:R-:W-:Y:S02]  /*0340*/  UMOV UR7, 0x3e7ad7f2 ;  /* 0x3e7ad7f200077882 */ /* 0x000fe40000000000 */
[----:B0-----:R-:W-:-:S14]  /*0350*/  DSETP.GEU.AND P0, PT, R2, UR6, PT ;  /* 0x0000000602007e2a */ /* 0x001fdc000bf0e000 */
[----:B------:R-:W-:Y:S05]  /*0360*/  @P0 EXIT ;  /* 0x000000000000094d */ /* 0x000fea0003800000 */
[----:B------:R-:W-:Y:S01]  /*0370*/  STG.E desc[UR4][R4.64], RZ ;  /* 0x000000ff04007986 */ /* 0x000fe2000c101904 */
[----:B------:R-:W-:Y:S05]  /*0380*/  EXIT ;  /* 0x000000000000794d */ /* 0x000fea0003800000 */
        .weak           $__internal_0_$__cuda_sm3x_div_rn_noftz_f32_slowpath
        .type           $__internal_0_$__cuda_sm3x_div_rn_noftz_f32_slowpath,@function
        .size           $__internal_0_$__cuda_sm3x_div_rn_noftz_f32_slowpath,(.L_x_15 - $__internal_0_$__cuda_sm3x_div_rn_noftz_f32_slowpath)
$__internal_0_$__cuda_sm3x_div_rn_noftz_f32_slowpath:
[----:B------:R-:W0:Y:S01]  /*0390*/  LDC R3, c[0x0][0x388] ;  /* 0x0000e200ff037b82 */ /* 0x000e220000000800 */
[--C-:B------:R-:W-:Y:S01]  /*03a0*/  SHF.R.U32.HI R6, RZ, 0x17, R0.reuse ;  /* 0x00000017ff067819 */ /* 0x100fe20000011600 */
[----:B------:R-:W1:Y:S01]  /*03b0*/  LDCU UR6, c[0x0][0x388] ;  /* 0x00007100ff0677ac */ /* 0x000e620008000800 */
[----:B------:R-:W-:Y:S02]  /*03c0*/  BSSY.RECONVERGENT B1, `(.L_x_3) ;  /* 0x0000064000017945 */ /* 0x000fe40003800200 */
[----:B------:R-:W-:Y:S01]  /*03d0*/  LOP3.LUT R12, R6, 0xff, RZ, 0xc0, !PT ;  /* 0x000000ff060c7812 */ /* 0x000fe200078ec0ff */
[----:B------:R-:W-:-:S04]  /*03e0*/  IMAD.MOV.U32 R6, RZ, RZ, R0 ;  /* 0x000000ffff067224 */ /* 0x000fc800078e0000 */
[----:B------:R-:W-:Y:S02]  /*03f0*/  VIADD R11, R12, 0xffffffff ;  /* 0xffffffff0c0b7836 */ /* 0x000fe40000000000 */
[----:B-1----:R-:W-:Y:S01]  /*0400*/  IMAD.U32 R9, RZ, RZ, UR6 ;  /* 0x00000006ff097e24 */ /* 0x002fe2000f8e00ff */
[----:B0-----:R-:W-:-:S04]  /*0410*/  SHF.R.U32.HI R7, RZ, 0x17, R3 ;  /* 0x00000017ff077819 */ /* 0x001fc80000011603 */
[----:B------:R-:W-:-:S05]  /*0420*/  LOP3.LUT R7, R7, 0xff, RZ, 0xc0, !PT ;  /* 0x000000ff07077812 */ /* 0x000fca00078ec0ff */
[----:B------:R-:W-:-:S05]  /*0430*/  VIADD R10, R7, 0xffffffff ;  /* 0xffffffff070a7836 */ /* 0x000fca0000000000 */
[----:B------:R-:W-:-:S04]  /*0440*/  ISETP.GT.U32.AND P0, PT, R10, 0xfd, PT ;  /* 0x000000fd0a00780c */ /* 0x000fc80003f04070 */
[----:B------:R-:W-:-:S13]  /*0450*/  ISETP.GT.U32.OR P0, PT, R11, 0xfd, P0 ;  /* 0x000000fd0b00780c */ /* 0x000fda0000704470 */
[----:B------:R-:W-:Y:S01]  /*0460*/  @!P0 IMAD.MOV.U32 R8, RZ, RZ, RZ ;  /* 0x000000ffff088224 */ /* 0x000fe200078e00ff */
[----:B------:R-:W-:Y:S06]  /*0470*/  @!P0 BRA `(.L_x_4) ;  /* 0x00000000005c8947 */ /* 0x000fec0003800000 */
[----:B------:R-:W-:Y:S02]  /*0480*/  FSETP.GTU.FTZ.AND P1, PT, |R3|, +INF , PT ;  /* 0x7f8000000300780b */ /* 0x000fe40003f3c200 */
[----:B------:R-:W-:-:S04]  /*0490*/  FSETP.GTU.FTZ.AND P0, PT, |R0|, +INF , PT ;  /* 0x7f8000000000780b */ /* 0x000fc80003f1c200 */
[----:B------:R-:W-:-:S13]  /*04a0*/  PLOP3.LUT P0, PT, P0, P1, PT, 0xf8, 0x8f ;  /* 0x00000000008f781c */ /* 0x000fda0000703f70 */
[----:B------:R-:W-:Y:S05]  /*04b0*/  @P0 BRA `(.L_x_5) ;  /* 0x00000004004c0947 */ /* 0x000fea0003800000 */
[----:B------:R-:W-:-:S13]  /*04c0*/  LOP3.LUT P0, RZ, R9, 0x7fffffff, R6, 0xc8, !PT ;  /* 0x7fffffff09ff7812 */ /* 0x000fda000780c806 */
[----:B------:R-:W-:Y:S05]  /*04d0*/  @!P0 BRA `(.L_x_6) ;  /* 0x00000004003c8947 */ /* 0x000fea0003800000 */
[C---:B------:R-:W-:Y:S02]  /*04e0*/  FSETP.NEU.FTZ.AND P2, PT, |R0|.reuse, +INF , PT ;  /* 0x7f8000000000780b */ /* 0x040fe40003f5d200 */
[----:B------:R-:W-:Y:S02]  /*04f0*/  FSETP.NEU.FTZ.AND P1, PT, |R3|, +INF , PT ;  /* 0x7f8000000300780b */ /* 0x000fe40003f3d200 */
[----:B------:R-:W-:-:S11]  /*0500*/  FSETP.NEU.FTZ.AND P0, PT, |R0|, +INF , PT ;  /* 0x7f8000000000780b */ /* 0x000fd60003f1d200 */
[----:B------:R-:W-:Y:S05]  /*0510*/  @!P1 BRA !P2, `(.L_x_6) ;  /* 0x00000004002c9947 */ /* 0x000fea0005000000 */
[----:B------:R-:W-:-:S04]  /*0520*/  LOP3.LUT P2, RZ, R6, 0x7fffffff, RZ, 0xc0, !PT ;  /* 0x7fffffff06ff7812 */ /* 0x000fc8000784c0ff */
[----:B------:R-:W-:-:S13]  /*0530*/  PLOP3.LUT P1, PT, P1, P2, PT, 0x2f, 0xf2 ;  /* 0x0000000000f2781c */ /* 0x000fda0000f24577 */
[----:B------:R-:W-:Y:S05]  /*0540*/  @P1 BRA `(.L_x_7) ;  /* 0x0000000400181947 */ /* 0x000fea0003800000 */
[----:B------:R-:W-:-:S04]  /*0550*/  LOP3.LUT P1, RZ, R9, 0x7fffffff, RZ, 0xc0, !PT ;  /* 0x7fffffff09ff7812 */ /* 0x000fc8000782c0ff */
[----:B------:R-:W-:-:S13]  /*0560*/  PLOP3.LUT P0, PT, P0, P1, PT, 0x2f, 0xf2 ;  /* 0x0000000000f2781c */ /* 0x000fda0000702577 */
[----:B------:R-:W-:Y:S05]  /*0570*/  @P0 BRA `(.L_x_8) ;  /* 0x0000000400000947 */ /* 0x000fea0003800000 */
[----:B------:R-:W-:Y:S02]  /*0580*/  ISETP.GE.AND P0, PT, R11, RZ, PT ;  /* 0x000000ff0b00720c */ /* 0x000fe40003f06270 */
[----:B------:R-:W-:-:S11]  /*0590*/  ISETP.GE.AND P1, PT, R10, RZ, PT ;  /* 0x000000ff0a00720c */ /* 0x000fd60003f26270 */
[----:B------:R-:W-:Y:S02]  /*05a0*/  @P0 IMAD.MOV.U32 R8, RZ, RZ, RZ ;  /* 0x000000ffff080224 */ /* 0x000fe400078e00ff */
[----:B------:R-:W-:Y:S01]  /*05b0*/  @!P0 FFMA R6, R0, 1.84467440737095516160e+19, RZ ;  /* 0x5f80000000068823 */ /* 0x000fe200000000ff */
[----:B------:R-:W-:Y:S02]  /*05c0*/  @!P0 IMAD.MOV.U32 R8, RZ, RZ, -0x40 ;  /* 0xffffffc0ff088424 */ /* 0x000fe400078e00ff */
[----:B------:R-:W-:Y:S02]  /*05d0*/  @!P1 FFMA R9, R3, 1.84467440737095516160e+19, RZ ;  /* 0x5f80000003099823 */ /* 0x000fe400000000ff */
[----:B------:R-:W-:-:S07]  /*05e0*/  @!P1 VIADD R8, R8, 0x40 ;  /* 0x0000004008089836 */ /* 0x000fce0000000000 */
.L_x_4:
[----:B------:R-:W-:Y:S01]  /*05f0*/  LEA R0, R7, 0xc0800000, 0x17 ;  /* 0xc080000007007811 */ /* 0x000fe200078eb8ff */
[----:B------:R-:W-:Y:S01]  /*0600*/  VIADD R3, R12, 0xffffff81 ;  /* 0xffffff810c037836 */ /* 0x000fe20000000000 */
[----:B------:R-:W-:Y:S03]  /*0610*/  BSSY.RECONVERGENT B2, `(.L_x_9) ;  /* 0x0000035000027945 */ /* 0x000fe60003800200 */
[----:B------:R-:W-:Y:S01]  /*0620*/  IMAD.IADD R9, R9, 0x1, -R0 ;  /* 0x0000000109097824 */ /* 0x000fe200078e0a00 */
[C---:B------:R-:W-:Y:S01]  /*0630*/  IADD3 R7, PT, PT, R3.reuse, 0x7f, -R7 ;  /* 0x0000007f03077810 */ /* 0x040fe20007ffe807 */
[----:B------:R-:W-:Y:S02]  /*0640*/  IMAD R0, R3, -0x800000, R6 ;  /* 0xff80000003007824 */ /* 0x000fe400078e0206 */
[----:B------:R-:W0:Y:S01]  /*0650*/  MUFU.RCP R10, R9 ;  /* 0x00000009000a7308 */ /* 0x000e220000001000 */
[----:B------:R-:W-:Y:S01]  /*0660*/  FADD.FTZ R11, -R9, -RZ ;  /* 0x800000ff090b7221 */ /* 0x000fe20000010100 */
[----:B------:R-:W-:-:S03]  /*0670*/  IMAD.IADD R7, R7, 0x1, R8 ;  /* 0x0000000107077824 */ /* 0x000fc600078e0208 */
[----:B0-----:R-:W-:-:S04]  /*0680*/  FFMA R13, R10, R11, 1 ;  /* 0x3f8000000a0d7423 */ /* 0x001fc8000000000b */
[----:B------:R-:W-:-:S04]  /*0690*/  FFMA R15, R10, R13, R10 ;  /* 0x0000000d0a0f7223 */ /* 0x000fc8000000000a */
[----:B------:R-:W-:-:S04]  /*06a0*/  FFMA R6, R0, R15, RZ ;  /* 0x0000000f00067223 */ /* 0x000fc800000000ff */
[----:B------:R-:W-:-:S04]  /*06b0*/  FFMA R13, R11, R6, R0 ;  /* 0x000000060b0d7223 */ /* 0x000fc80000000000 */
[----:B------:R-:W-:-:S04]  /*06c0*/  FFMA R6, R15, R13, R6 ;  /* 0x0000000d0f067223 */ /* 0x000fc80000000006 */
[----:B------:R-:W-:-:S04]  /*06d0*/  FFMA R11, R11, R6, R0 ;  /* 0x000000060b0b7223 */ /* 0x000fc80000000000 */
[----:B------:R-:W-:-:S05]  /*06e0*/  FFMA R0, R15, R11, R6 ;  /* 0x0000000b0f007223 */ /* 0x000fca0000000006 */
[----:B------:R-:W-:-:S04]  /*06f0*/  SHF.R.U32.HI R3, RZ, 0x17, R0 ;  /* 0x00000017ff037819 */ /* 0x000fc80000011600 */
[----:B------:R-:W-:-:S05]  /*0700*/  LOP3.LUT R3, R3, 0xff, RZ, 0xc0, !PT ;  /* 0x000000ff03037812 */ /* 0x000fca00078ec0ff */
[----:B------:R-:W-:-:S04]  /*0710*/  IMAD.IADD R9, R3, 0x1, R7 ;  /* 0x0000000103097824 */ /* 0x000fc800078e0207 */
[----:B------:R-:W-:-:S05]  /*0720*/  VIADD R3, R9, 0xffffffff ;  /* 0xffffffff09037836 */ /* 0x000fca0000000000 */
[----:B------:R-:W-:-:S13]  /*0730*/  ISETP.GE.U32.AND P0, PT, R3, 0xfe, PT ;  /* 0x000000fe0300780c */ /* 0x000fda0003f06070 */
[----:B------:R-:W-:Y:S05]  /*0740*/  @!P0 BRA `(.L_x_10) ;  /* 0x0000000000808947 */ /* 0x000fea0003800000 */
[----:B------:R-:W-:-:S13]  /*0750*/  ISETP.GT.AND P0, PT, R9, 0xfe, PT ;  /* 0x000000fe0900780c */ /* 0x000fda0003f04270 */
[----:B------:R-:W-:Y:S05]  /*0760*/  @P0 BRA `(.L_x_11) ;  /* 0x00000000006c0947 */ /* 0x000fea0003800000 */
[----:B------:R-:W-:-:S13]  /*0770*/  ISETP.GE.AND P0, PT, R9, 0x1, PT ;  /* 0x000000010900780c */ /* 0x000fda0003f06270 */
[----:B------:R-:W-:Y:S05]  /*0780*/  @P0 BRA `(.L_x_12) ;  /* 0x0000000000740947 */ /* 0x000fea0003800000 */
[----:B------:R-:W-:Y:S02]  /*0790*/  ISETP.GE.AND P0, PT, R9, -0x18, PT ;  /* 0xffffffe80900780c */ /* 0x000fe40003f06270 */
[----:B------:R-:W-:-:S11]  /*07a0*/  LOP3.LUT R0, R0, 0x80000000, RZ, 0xc0, !PT ;  /* 0x8000000000007812 */ /* 0x000fd600078ec0ff */
[----:B------:R-:W-:Y:S05]  /*07b0*/  @!P0 BRA `(.L_x_12) ;  /* 0x0000000000688947 */ /* 0x000fea0003800000 */
[-CC-:B------:R-:W-:Y:S01]  /*07c0*/  FFMA.RZ R3, R15, R11.reuse, R6.reuse ;  /* 0x0000000b0f037223 */ /* 0x180fe2000000c006 */
[C---:B------:R-:W-:Y:S01]  /*07d0*/  VIADD R8, R9.reuse, 0x20 ;  /* 0x0000002009087836 */ /* 0x040fe20000000000 */
[C---:B------:R-:W-:Y:S02]  /*07e0*/  ISETP.NE.AND P2, PT, R9.reuse, RZ, PT ;  /* 0x000000ff0900720c */ /* 0x040fe40003f45270 */
[----:B------:R-:W-:Y:S01]  /*07f0*/  ISETP.NE.AND P1, PT, R9, RZ, PT ;  /* 0x000000ff0900720c */ /* 0x000fe20003f25270 */
[----:B------:R-:W-:Y:S01]  /*0800*/  IMAD.MOV R9, RZ, RZ, -R9 ;  /* 0x000000ffff097224 */ /* 0x000fe200078e0a09 */
[----:B------:R-:W-:Y:S01]  /*0810*/  LOP3.LUT R7, R3, 0x7fffff, RZ, 0xc0, !PT ;  /* 0x007fffff03077812 */ /* 0x000fe200078ec0ff */
[CCC-:B------:R-:W-:Y:S01]  /*0820*/  FFMA.RP R3, R15.reuse, R11.reuse, R6.reuse ;  /* 0x0000000b0f037223 */ /* 0x1c0fe20000008006 */
[----:B------:R-:W-:Y:S02]  /*0830*/  FFMA.RM R6, R15, R11, R6 ;  /* 0x0000000b0f067223 */ /* 0x000fe40000004006 */
[----:B------:R-:W-:-:S03]  /*0840*/  LOP3.LUT R7, R7, 0x800000, RZ, 0xfc, !PT ;  /* 0x0080000007077812 */ /* 0x000fc600078efcff */
[----:B------:R-:W-:Y:S02]  /*0850*/  FSETP.NEU.FTZ.AND P0, PT, R3, R6, PT ;  /* 0x000000060300720b */ /* 0x000fe40003f1d000 */
[----:B------:R-:W-:Y:S02]  /*0860*/  SHF.L.U32 R8, R7, R8, RZ ;  /* 0x0000000807087219 */ /* 0x000fe400000006ff */
[----:B------:R-:W-:Y:S02]  /*0870*/  SEL R6, R9, RZ, P2 ;  /* 0x000000ff09067207 */ /* 0x000fe40001000000 */
[----:B------:R-:W-:Y:S02]  /*0880*/  ISETP.NE.AND P1, PT, R8, RZ, P1 ;  /* 0x000000ff0800720c */ /* 0x000fe40000f25270 */
[----:B------:R-:W-:Y:S02]  /*0890*/  SHF.R.U32.HI R6, RZ, R6, R7 ;  /* 0x00000006ff067219 */ /* 0x000fe40000011607 */
[----:B------:R-:W-:-:S02]  /*08a0*/  PLOP3.LUT P0, PT, P0, P1, PT, 0xf8, 0x8f ;  /* 0x00000000008f781c */ /* 0x000fc40000703f70 */
[----:B------:R-:W-:Y:S02]  /*08b0*/  SHF.R.U32.HI R8, RZ, 0x1, R6 ;  /* 0x00000001ff087819 */ /* 0x000fe40000011606 */
[----:B------:R-:W-:-:S04]  /*08c0*/  SEL R3, RZ, 0x1, !P0 ;  /* 0x00000001ff037807 */ /* 0x000fc80004000000 */
[----:B------:R-:W-:-:S04]  /*08d0*/  LOP3.LUT R3, R3, 0x1, R8, 0xf8, !PT ;  /* 0x0000000103037812 */ /* 0x000fc800078ef808 */
[----:B------:R-:W-:-:S05]  /*08e0*/  LOP3.LUT R3, R3, R6, RZ, 0xc0, !PT ;  /* 0x0000000603037212 */ /* 0x000fca00078ec0ff */
[----:B------:R-:W-:-:S05]  /*08f0*/  IMAD.IADD R3, R8, 0x1, R3 ;  /* 0x0000000108037824 */ /* 0x000fca00078e0203 */
[----:B------:R-:W-:Y:S01]  /*0900*/  LOP3.LUT R0, R3, R0, RZ, 0xfc, !PT ;  /* 0x0000000003007212 */ /* 0x000fe200078efcff */
[----:B------:R-:W-:Y:S06]  /*0910*/  BRA `(.L_x_12) ;  /* 0x0000000000107947 */ /* 0x000fec0003800000 */
.L_x_11:
[----:B------:R-:W-:-:S04]  /*0920*/  LOP3.LUT R0, R0, 0x80000000, RZ, 0xc0, !PT ;  /* 0x8000000000007812 */ /* 0x000fc800078ec0ff */
[----:B------:R-:W-:Y:S01]  /*0930*/  LOP3.LUT R0, R0, 0x7f800000, RZ, 0xfc, !PT ;  /* 0x7f80000000007812 */ /* 0x000fe200078efcff */
[----:B------:R-:W-:Y:S06]  /*0940*/  BRA `(.L_x_12) ;  /* 0x0000000000047947 */ /* 0x000fec0003800000 */
.L_x_10:
[----:B------:R-:W-:-:S07]  /*0950*/  IMAD R0, R7, 0x800000, R0 ;  /* 0x0080000007007824 */ /* 0x000fce00078e0200 */
.L_x_12:
[----:B------:R-:W-:Y:S05]  /*0960*/  BSYNC.RECONVERGENT B2 ;  /* 0x0000000000027941 */ /* 0x000fea0003800200 */
.L_x_9:
[----:B------:R-:W-:Y:S05]  /*0970*/  BRA `(.L_x_13) ;  /* 0x0000000000207947 */ /* 0x000fea0003800000 */
.L_x_8:
[----:B------:R-:W-:-:S04]  /*0980*/  LOP3.LUT R0, R9, 0x80000000, R6, 0x48, !PT ;  /* 0x8000000009007812 */ /* 0x000fc800078e4806 */
[----:B------:R-:W-:Y:S01]  /*0990*/  LOP3.LUT R0, R0, 0x7f800000, RZ, 0xfc, !PT ;  /* 0x7f80000000007812 */ /* 0x000fe200078efcff */
[----:B------:R-:W-:Y:S06]  /*09a0*/  BRA `(.L_x_13) ;  /* 0x0000000000147947 */ /* 0x000fec0003800000 */
.L_x_7:
[----:B------:R-:W-:Y:S01]  /*09b0*/  LOP3.LUT R0, R9, 0x80000000, R6, 0x48, !PT ;  /* 0x8000000009007812 */ /* 0x000fe200078e4806 */
[----:B------:R-:W-:Y:S06]  /*09c0*/  BRA `(.L_x_13) ;  /* 0x00000000000c7947 */ /* 0x000fec0003800000 */
.L_x_6:
[----:B------:R-:W0:Y:S01]  /*09d0*/  MUFU.RSQ R0, -QNAN ;  /* 0xffc0000000007908 */ /* 0x000e220000001400 */
[----:B------:R-:W-:Y:S05]  /*09e0*/  BRA `(.L_x_13) ;  /* 0x0000000000047947 */ /* 0x000fea0003800000 */
.L_x_5:
[----:B------:R-:W-:-:S07]  /*09f0*/  FADD.FTZ R0, R0, R3 ;  /* 0x0000000300007221 */ /* 0x000fce0000010000 */
.L_x_13:
[----:B------:R-:W-:Y:S05]  /*0a00*/  BSYNC.RECONVERGENT B1 ;  /* 0x0000000000017941 */ /* 0x000fea0003800200 */
.L_x_3:
[----:B------:R-:W-:-:S04]  /*0a10*/  IMAD.MOV.U32 R3, RZ, RZ, 0x0 ;  /* 0x00000000ff037424 */ /* 0x000fc800078e00ff */
[----:B0-----:R-:W-:Y:S05]  /*0a20*/  RET.REL.NODEC R2 `(normalize) ;  /* 0xfffffff402747950 */ /* 0x001fea0003c3ffff */
.L_x_14:
[----:B------:R-:W-:-:S00]  /*0a30*/  BRA `(.L_x_14) ;  /* 0xfffffffc00fc7947 */ /* 0x000fc0000383ffff */
[----:B------:R-:W-:-:S00]  /*0a40*/  NOP ;  /* 0x0000000000007918 */ /* 0x000fc00000000000 */
        /* <DEDUP_REMOVED lines=11> */
.L_x_15:


//--------------------- .nv.shared.reserved.0     --------------------------
	.section	.nv.shared.reserved.0,"aw",@nobits
	.weak		__nv_reservedSMEM_offset_0_alias
	.size		__nv_reservedSMEM_offset_0_alias, 0, 64
	.other		__nv_reservedSMEM_offset_0_alias,@"STO_CUDA_RESERVED_SHARED STV_DEFAULT"
__nv_reservedSMEM_offset_0_alias:
	.zero		0
	.zero		64


//--------------------- .nv.constant0.normalize   --------------------------
	.section	.nv.constant0.normalize,"a",@progbits
	.sectionflags	@""
	.align	4
.nv.constant0.normalize:
	.zero		932


//--------------------- SYMBOLS --------------------------

	.type		.nv.reservedSmem.offset0,@object
	.size		.nv.reservedSmem.offset0,0x4
